	.headerflags	@"EF_CUDA_TEXMODE_UNIFIED EF_CUDA_64BIT_ADDRESS EF_CUDA_ACCELERATORS EF_CUDA_SM90 EF_CUDA_VIRTUAL_SM(EF_CUDA_SM90)"
	.elftype	@"ET_EXEC"


//--------------------- .nv.info                  --------------------------
	.section	.nv.info,"",@"SHT_CUDA_INFO"
	.align	4


	//----- nvinfo : EIATTR_REGCOUNT
	.align		4
        /*0000*/ 	.byte	0x04, 0x2f
        /*0002*/ 	.short	(.L_3 - .L_2)
	.align		4
.L_2:
        /*0004*/ 	.word	index@(triton_poi_fused__native_batch_norm_legit_no_training_add_relu_15)
        /*0008*/ 	.word	0x00000026


	//----- nvinfo : EIATTR_MIN_STACK_SIZE
	.align		4
.L_3:
        /*000c*/ 	.byte	0x04, 0x12
        /*000e*/ 	.short	(.L_5 - .L_4)
	.align		4
.L_4:
        /*0010*/ 	.word	index@(triton_poi_fused__native_batch_norm_legit_no_training_add_relu_15)
        /*0014*/ 	.word	0x00000000


	//----- nvinfo : EIATTR_FRAME_SIZE
	.align		4
.L_5:
        /*0018*/ 	.byte	0x04, 0x11
        /*001a*/ 	.short	(.L_7 - .L_6)
	.align		4
.L_6:
        /*001c*/ 	.word	index@(triton_poi_fused__native_batch_norm_legit_no_training_add_relu_15)
        /*0020*/ 	.word	0x00000000


	//----- nvinfo : EIATTR_MIN_STACK_SIZE
	.align		4
.L_7:
        /*0024*/ 	.byte	0x04, 0x12
        /*0026*/ 	.short	(.L_9 - .L_8)
	.align		4
.L_8:
        /*0028*/ 	.word	index@(triton_poi_fused__native_batch_norm_legit_no_training_add_relu_15)
        /*002c*/ 	.word	0x00000000
.L_9:


//--------------------- .nv.info.triton_poi_fused__native_batch_norm_legit_no_training_add_relu_15 --------------------------
	.section	.nv.info.triton_poi_fused__native_batch_norm_legit_no_training_add_relu_15,"",@"SHT_CUDA_INFO"
	.sectionflags	@""
	.align	4


	//----- nvinfo : EIATTR_CUDA_API_VERSION
	.align		4
        /*0000*/ 	.byte	0x04, 0x37
        /*0002*/ 	.short	(.L_11 - .L_10)
.L_10:
        /*0004*/ 	.word	0x0000007c


	//----- nvinfo : EIATTR_KPARAM_INFO
	.align		4
.L_11:
        /*0008*/ 	.byte	0x04, 0x17
        /*000a*/ 	.short	(.L_13 - .L_12)
.L_12:
        /*000c*/ 	.word	0x00000000
        /*0010*/ 	.short	0x000b
        /*0012*/ 	.short	0x0058
        /*0014*/ 	.byte	0x00, 0xf0, 0x11, 0x00


	//----- nvinfo : EIATTR_KPARAM_INFO
	.align		4
.L_13:
        /*0018*/ 	.byte	0x04, 0x17
        /*001a*/ 	.short	(.L_15 - .L_14)
.L_14:
        /*001c*/ 	.word	0x00000000
        /*0020*/ 	.short	0x000a
        /*0022*/ 	.short	0x0050
        /*0024*/ 	.byte	0x00, 0xf4, 0x21, 0x00


	//----- nvinfo : EIATTR_KPARAM_INFO
	.align		4
.L_15:
        /*0028*/ 	.byte	0x04, 0x17
        /*002a*/ 	.short	(.L_17 - .L_16)
.L_16:
        /*002c*/ 	.word	0x00000000
        /*0030*/ 	.short	0x0009
        /*0032*/ 	.short	0x0048
        /*0034*/ 	.byte	0x00, 0xf4, 0x21, 0x00


	//----- nvinfo : EIATTR_KPARAM_INFO
	.align		4
.L_17:
        /*0038*/ 	.byte	0x04, 0x17
        /*003a*/ 	.short	(.L_19 - .L_18)
.L_18:
        /*003c*/ 	.word	0x00000000
        /*0040*/ 	.short	0x0008
        /*0042*/ 	.short	0x0040
        /*0044*/ 	.byte	0x00, 0xf4, 0x21, 0x00


	//----- nvinfo : EIATTR_KPARAM_INFO
	.align		4
.L_19:
        /*0048*/ 	.byte	0x04, 0x17
        /*004a*/ 	.short	(.L_21 - .L_20)
.L_20:
        /*004c*/ 	.word	0x00000000
        /*0050*/ 	.short	0x0007
        /*0052*/ 	.short	0x0038
        /*0054*/ 	.byte	0x00, 0xf4, 0x21, 0x00


	//----- nvinfo : EIATTR_KPARAM_INFO
	.align		4
.L_21:
        /*0058*/ 	.byte	0x04, 0x17
        /*005a*/ 	.short	(.L_23 - .L_22)
.L_22:
        /*005c*/ 	.word	0x00000000
        /*0060*/ 	.short	0x0006
        /*0062*/ 	.short	0x0030
        /*0064*/ 	.byte	0x00, 0xf4, 0x21, 0x00


	//----- nvinfo : EIATTR_KPARAM_INFO
	.align		4
.L_23:
        /*0068*/ 	.byte	0x04, 0x17
        /*006a*/ 	.short	(.L_25 - .L_24)
.L_24:
        /*006c*/ 	.word	0x00000000
        /*0070*/ 	.short	0x0005
        /*0072*/ 	.short	0x0028
        /*0074*/ 	.byte	0x00, 0xf4, 0x21, 0x00


	//----- nvinfo : EIATTR_KPARAM_INFO
	.align		4
.L_25:
        /*0078*/ 	.byte	0x04, 0x17
        /*007a*/ 	.short	(.L_27 - .L_26)
.L_26:
        /*007c*/ 	.word	0x00000000
        /*0080*/ 	.short	0x0004
        /*0082*/ 	.short	0x0020
        /*0084*/ 	.byte	0x00, 0xf4, 0x21, 0x00


	//----- nvinfo : EIATTR_KPARAM_INFO
	.align		4
.L_27:
        /*0088*/ 	.byte	0x04, 0x17
        /*008a*/ 	.short	(.L_29 - .L_28)
.L_28:
        /*008c*/ 	.word	0x00000000
        /*0090*/ 	.short	0x0003
        /*0092*/ 	.short	0x0018
        /*0094*/ 	.byte	0x00, 0xf4, 0x21, 0x00


	//----- nvinfo : EIATTR_KPARAM_INFO
	.align		4
.L_29:
        /*0098*/ 	.byte	0x04, 0x17
        /*009a*/ 	.short	(.L_31 - .L_30)
.L_30:
        /*009c*/ 	.word	0x00000000
        /*00a0*/ 	.short	0x0002
        /*00a2*/ 	.short	0x0010
        /*00a4*/ 	.byte	0x00, 0xf4, 0x21, 0x00


	//----- nvinfo : EIATTR_KPARAM_INFO
	.align		4
.L_31:
        /*00a8*/ 	.byte	0x04, 0x17
        /*00aa*/ 	.short	(.L_33 - .L_32)
.L_32:
        /*00ac*/ 	.word	0x00000000
        /*00b0*/ 	.short	0x0001
        /*00b2*/ 	.short	0x0008
        /*00b4*/ 	.byte	0x00, 0xf4, 0x21, 0x00


	//----- nvinfo : EIATTR_KPARAM_INFO
	.align		4
.L_33:
        /*00b8*/ 	.byte	0x04, 0x17
        /*00ba*/ 	.short	(.L_35 - .L_34)
.L_34:
        /*00bc*/ 	.word	0x00000000
        /*00c0*/ 	.short	0x0000
        /*00c2*/ 	.short	0x0000
        /*00c4*/ 	.byte	0x00, 0xf4, 0x21, 0x00


	//----- nvinfo : EIATTR_SPARSE_MMA_MASK
	.align		4
.L_35:
        /*00c8*/ 	.byte	0x03, 0x50
        /*00ca*/ 	.short	0x0000


	//----- nvinfo : EIATTR_MAXREG_COUNT
	.align		4
        /*00cc*/ 	.byte	0x03, 0x1b
        /*00ce*/ 	.short	0x00ff


	//----- nvinfo : EIATTR_EXIT_INSTR_OFFSETS
	.align		4
        /*00d0*/ 	.byte	0x04, 0x1c
        /*00d2*/ 	.short	(.L_37 - .L_36)


	//   ....[0]....
.L_36:
        /*00d4*/ 	.word	0x00000a20


	//----- nvinfo : EIATTR_REQNTID
	.align		4
.L_37:
        /*00d8*/ 	.byte	0x04, 0x10
        /*00da*/ 	.short	(.L_39 - .L_38)
.L_38:
        /*00dc*/ 	.word	0x00000080
        /*00e0*/ 	.word	0x00000001
        /*00e4*/ 	.word	0x00000001


	//----- nvinfo : EIATTR_CBANK_PARAM_SIZE
	.align		4
.L_39:
        /*00e8*/ 	.byte	0x03, 0x19
        /*00ea*/ 	.short	0x005c


	//----- nvinfo : EIATTR_PARAM_CBANK
	.align		4
        /*00ec*/ 	.byte	0x04, 0x0a
        /*00ee*/ 	.short	(.L_41 - .L_40)
	.align		4
.L_40:
        /*00f0*/ 	.word	index@(.nv.constant0.triton_poi_fused__native_batch_norm_legit_no_training_add_relu_15)
        /*00f4*/ 	.short	0x0210
        /*00f6*/ 	.short	0x005c


	//----- nvinfo : EIATTR_SW_WAR
	.align		4
.L_41:
        /*00f8*/ 	.byte	0x04, 0x36
        /*00fa*/ 	.short	(.L_43 - .L_42)
.L_42:
        /*00fc*/ 	.word	0x00000008
.L_43:


//--------------------- .nv.callgraph             --------------------------
	.section	.nv.callgraph,"",@"SHT_CUDA_CALLGRAPH"
	.align	4
	.sectionentsize	8
	.align		4
        /*0000*/ 	.word	0x00000000
	.align		4
        /*0004*/ 	.word	0xffffffff
	.align		4
        /*0008*/ 	.word	0x00000000
	.align		4
        /*000c*/ 	.word	0xfffffffe
	.align		4
        /*0010*/ 	.word	0x00000000
	.align		4
        /*0014*/ 	.word	0xfffffffd
	.align		4
        /*0018*/ 	.word	0x00000000
	.align		4
        /*001c*/ 	.word	0xfffffffc


//--------------------- .nv.constant4             --------------------------
	.section	.nv.constant4,"a",@progbits
	.align	8
	.align		8
.nv.constant4:
        /*0000*/ 	.dword	_$_str
	.align		8
        /*0008*/ 	.dword	_$_str_$_2


//--------------------- .text.triton_poi_fused__native_batch_norm_legit_no_training_add_relu_15 --------------------------
	.section	.text.triton_poi_fused__native_batch_norm_legit_no_training_add_relu_15,"ax",@progbits
	.align	128
        .global         triton_poi_fused__native_batch_norm_legit_no_training_add_relu_15
        .type           triton_poi_fused__native_batch_norm_legit_no_training_add_relu_15,@function
        .size           triton_poi_fused__native_batch_norm_legit_no_training_add_relu_15,(.L_x_1 - triton_poi_fused__native_batch_norm_legit_no_training_add_relu_15)
        .other          triton_poi_fused__native_batch_norm_legit_no_training_add_relu_15,@"STO_CUDA_ENTRY STV_DEFAULT"
triton_poi_fused__native_batch_norm_legit_no_training_add_relu_15:
.text.triton_poi_fused__native_batch_norm_legit_no_training_add_relu_15:
[----:B------:R-:W-:Y:S01]  /*0000*/  LDC R1, c[0x0][0x28] ;  /* 0x00000a00ff017b82 */ /* 0x000fe20000000800 */
[----:B------:R-:W1:Y:S07]  /*0010*/  S2R R0, SR_TID.X ;  /* 0x0000000000007919 */ /* 0x000e6e0000002100 */
[----:B------:R-:W2:Y:S01]  /*0020*/  LDC.64 R16, c[0x0][0x228] ;  /* 0x00008a00ff107b82 */ /* 0x000ea20000000a00 */
[----:B------:R-:W-:Y:S01]  /*0030*/  ULDC.64 UR4, c[0x0][0x208] ;  /* 0x0000820000047ab9 */ /* 0x000fe20000000a00 */
[----:B------:R-:W3:Y:S06]  /*0040*/  S2R R5, SR_CTAID.X ;  /* 0x0000000000057919 */ /* 0x000eec0000002500 */
[----:B------:R-:W4:Y:S08]  /*0050*/  LDC.64 R32, c[0x0][0x218] ;  /* 0x00008600ff207b82 */ /* 0x000f300000000a00 */
[----:B------:R-:W5:Y:S08]  /*0060*/  LDC.64 R28, c[0x0][0x220] ;  /* 0x00008800ff1c7b82 */ /* 0x000f700000000a00 */
[----:B------:R-:W5:Y:S01]  /*0070*/  LDC.64 R20, c[0x0][0x230] ;  /* 0x00008c00ff147b82 */ /* 0x000f620000000a00 */
[----:B-1----:R-:W-:-:S07]  /*0080*/  SHF.L.U32 R0, R0, 0x2, RZ ;  /* 0x0000000200007819 */ /* 0x002fce00000006ff */
[----:B------:R-:W1:Y:S01]  /*0090*/  LDC.64 R6, c[0x0][0x250] ;  /* 0x00009400ff067b82 */ /* 0x000e620000000a00 */
[----:B---3--:R-:W-:Y:S02]  /*00a0*/  SHF.R.S32.HI R3, RZ, 0x16, R5 ;  /* 0x00000016ff037819 */ /* 0x008fe40000011405 */
[----:B------:R-:W-:Y:S02]  /*00b0*/  LOP3.LUT R0, R0, 0x1fc, RZ, 0xc0, !PT ;  /* 0x000001fc00007812 */ /* 0x000fe400078ec0ff */
[----:B------:R-:W-:Y:S02]  /*00c0*/  SGXT R3, R3, 0x1 ;  /* 0x000000010303781a */ /* 0x000fe40000000200 */
[----:B------:R-:W-:Y:S02]  /*00d0*/  LEA R0, R5, R0, 0x9 ;  /* 0x0000000005007211 */ /* 0x000fe400078e48ff */
[----:B------:R-:W3:Y:S02]  /*00e0*/  LDC.64 R4, c[0x0][0x238] ;  /* 0x00008e00ff047b82 */ /* 0x000ee40000000a00 */
[----:B------:R-:W-:-:S04]  /*00f0*/  LEA.HI R3, R3, R0, RZ, 0xa ;  /* 0x0000000003037211 */ /* 0x000fc800078f50ff */
[----:B------:R-:W-:-:S04]  /*0100*/  LOP3.LUT R3, R3, 0xfffffc00, RZ, 0xc0, !PT ;  /* 0xfffffc0003037812 */ /* 0x000fc800078ec0ff */
[----:B------:R-:W-:-:S05]  /*0110*/  IADD3 R2, R0, -R3, RZ ;  /* 0x8000000300027210 */ /* 0x000fca0007ffe0ff */
[----:B--2---:R-:W-:-:S06]  /*0120*/  IMAD.WIDE R16, R2, 0x4, R16 ;  /* 0x0000000402107825 */ /* 0x004fcc00078e0210 */
[----:B------:R-:W2:Y:S01]  /*0130*/  LDG.E.EL.128 R16, desc[UR4][R16.64] ;  /* 0x0000000410107981 */ /* 0x000ea2000c2e1d00 */
[----:B----4-:R-:W-:-:S04]  /*0140*/  IMAD.WIDE R32, R0, 0x4, R32 ;  /* 0x0000000400207825 */ /* 0x010fc800078e0220 */
[C---:B-----5:R-:W-:Y:S02]  /*0150*/  IMAD.WIDE R28, R2.reuse, 0x4, R28 ;  /* 0x00000004021c7825 */ /* 0x060fe400078e021c */
[----:B------:R-:W4:Y:S02]  /*0160*/  LDG.E.128 R32, desc[UR4][R32.64] ;  /* 0x0000000420207981 */ /* 0x000f24000c1e1d00 */
[C---:B0-----:R-:W-:Y:S02]  /*0170*/  IMAD.WIDE R20, R2.reuse, 0x4, R20 ;  /* 0x0000000402147825 */ /* 0x041fe400078e0214 */
[----:B------:R-:W4:Y:S02]  /*0180*/  LDG.E.EL.128 R28, desc[UR4][R28.64] ;  /* 0x000000041c1c7981 */ /* 0x000f24000c2e1d00 */
[----:B---3--:R-:W-:Y:S02]  /*0190*/  IMAD.WIDE R24, R2, 0x4, R4 ;  /* 0x0000000402187825 */ /* 0x008fe400078e0204 */
[----:B------:R-:W3:Y:S04]  /*01a0*/  LDG.E.EL.128 R20, desc[UR4][R20.64] ;  /* 0x0000000414147981 */ /* 0x000ee8000c2e1d00 */
[----:B------:R-:W3:Y:S01]  /*01b0*/  LDG.E.EL.128 R24, desc[UR4][R24.64] ;  /* 0x0000000418187981 */ /* 0x000ee2000c2e1d00 */
[----:B------:R-:W-:Y:S01]  /*01c0*/  HFMA2.MMA R3, -RZ, RZ, 1.625, 0 ;  /* 0x3e800000ff037435 */ /* 0x000fe200000001ff */
[----:B--2---:R-:W-:Y:S01]  /*01d0*/  FADD R16, R16, 9.9999997473787516356e-06 ;  /* 0x3727c5ac10107421 */ /* 0x004fe20000000000 */
[----:B------:R-:W-:Y:S01]  /*01e0*/  FADD R17, R17, 9.9999997473787516356e-06 ;  /* 0x3727c5ac11117421 */ /* 0x000fe20000000000 */
[----:B------:R-:W-:-:S02]  /*01f0*/  FADD R18, R18, 9.9999997473787516356e-06 ;  /* 0x3727c5ac12127421 */ /* 0x000fc40000000000 */
[----:B------:R-:W0:Y:S01]  /*0200*/  MUFU.SQRT R8, R16 ;  /* 0x0000001000087308 */ /* 0x000e220000002000 */
[----:B----4-:R-:W-:-:S07]  /*0210*/  FADD R28, R32, -R28 ;  /* 0x8000001c201c7221 */ /* 0x010fce0000000000 */
[----:B------:R-:W2:Y:S01]  /*0220*/  MUFU.SQRT R4, R17 ;  /* 0x0000001100047308 */ /* 0x000ea20000002000 */
[----:B0-----:R-:W-:-:S07]  /*0230*/  FSETP.GT.AND P0, PT, R8, 8.50705917302346158658e+37, PT ;  /* 0x7e8000000800780b */ /* 0x001fce0003f04000 */
[----:B------:R-:W0:Y:S01]  /*0240*/  MUFU.SQRT R10, R18 ;  /* 0x00000012000a7308 */ /* 0x000e220000002000 */
[----:B------:R-:W-:Y:S02]  /*0250*/  FSETP.GEU.AND P1, PT, R8, 1.175494350822287508e-38, PT ;  /* 0x008000000800780b */ /* 0x000fe40003f2e000 */
[----:B------:R-:W-:Y:S02]  /*0260*/  FSEL R12, R3, 1, P0 ;  /* 0x3f800000030c7808 */ /* 0x000fe40000000000 */
[----:B--2---:R-:W-:Y:S01]  /*0270*/  FSETP.GEU.AND P2, PT, R4, 1.175494350822287508e-38, PT ;  /* 0x008000000400780b */ /* 0x004fe20003f4e000 */
[----:B------:R-:W-:Y:S01]  /*0280*/  @P0 FMUL R8, R8, 0.25 ;  /* 0x3e80000008080820 */ /* 0x000fe20000400000 */
[----:B------:R-:W-:-:S07]  /*0290*/  FSETP.GT.AND P0, PT, R4, 8.50705917302346158658e+37, PT ;  /* 0x7e8000000400780b */ /* 0x000fce0003f04000 */
[----:B------:R-:W-:Y:S01]  /*02a0*/  @!P1 FMUL R12, R12, 16777216 ;  /* 0x4b8000000c0c9820 */ /* 0x000fe20000400000 */
[----:B------:R-:W-:Y:S01]  /*02b0*/  @!P1 FMUL R8, R8, 16777216 ;  /* 0x4b80000008089820 */ /* 0x000fe20000400000 */
[----:B0-----:R-:W-:-:S03]  /*02c0*/  FSETP.GT.AND P1, PT, R10, 8.50705917302346158658e+37, PT ;  /* 0x7e8000000a00780b */ /* 0x001fc60003f24000 */
[----:B------:R0:W2:Y:S01]  /*02d0*/  MUFU.RCP R5, R8 ;  /* 0x0000000800057308 */ /* 0x0000a20000001000 */
[----:B------:R-:W-:Y:S01]  /*02e0*/  FSETP.GEU.AND P3, PT, R10, 1.175494350822287508e-38, PT ;  /* 0x008000000a00780b */ /* 0x000fe20003f6e000 */
[----:B0-----:R-:W0:Y:S01]  /*02f0*/  LDC.64 R8, c[0x0][0x248] ;  /* 0x00009200ff087b82 */ /* 0x001e220000000a00 */
[----:B--2---:R-:W-:Y:S01]  /*0300*/  FMUL R5, R5, R12 ;  /* 0x0000000c05057220 */ /* 0x004fe20000400000 */
[----:B-1----:R-:W-:-:S06]  /*0310*/  IMAD.WIDE R12, R2, 0x4, R6 ;  /* 0x00000004020c7825 */ /* 0x002fcc00078e0206 */
[----:B------:R-:W1:Y:S01]  /*0320*/  LDC.64 R6, c[0x0][0x240] ;  /* 0x00009000ff067b82 */ /* 0x000e620000000a00 */
[----:B------:R-:W2:Y:S01]  /*0330*/  LDG.E.EL.128 R12, desc[UR4][R12.64] ;  /* 0x000000040c0c7981 */ /* 0x000ea2000c2e1d00 */
[----:B------:R-:W-:Y:S01]  /*0340*/  @P0 FMUL R4, R4, 0.25 ;  /* 0x3e80000004040820 */ /* 0x000fe20000400000 */
[----:B------:R-:W-:Y:S01]  /*0350*/  @P1 FMUL R10, R10, 0.25 ;  /* 0x3e8000000a0a1820 */ /* 0x000fe20000400000 */
[----:B------:R-:W-:Y:S01]  /*0360*/  FMUL R5, R5, R28 ;  /* 0x0000001c05057220 */ /* 0x000fe20000400000 */
[C---:B------:R-:W-:Y:S01]  /*0370*/  FSEL R17, R3.reuse, 1, P1 ;  /* 0x3f80000003117808 */ /* 0x040fe20000800000 */
[----:B------:R-:W-:Y:S01]  /*0380*/  @!P2 FMUL R4, R4, 16777216 ;  /* 0x4b8000000404a820 */ /* 0x000fe20000400000 */
[----:B------:R-:W-:Y:S01]  /*0390*/  @!P3 FMUL R10, R10, 16777216 ;  /* 0x4b8000000a0ab820 */ /* 0x000fe20000400000 */
[----:B---3--:R-:W-:Y:S01]  /*03a0*/  FFMA R20, R20, R5, R24 ;  /* 0x0000000514147223 */ /* 0x008fe20000000018 */
[----:B------:R-:W-:Y:S01]  /*03b0*/  FSEL R5, R3, 1, P0 ;  /* 0x3f80000003057808 */ /* 0x000fe20000000000 */
[----:B------:R-:W-:Y:S01]  /*03c0*/  @!P3 FMUL R17, R17, 16777216 ;  /* 0x4b8000001111b820 */ /* 0x000fe20000400000 */
[----:B------:R-:W-:Y:S01]  /*03d0*/  FADD R29, R33, -R29 ;  /* 0x8000001d211d7221 */ /* 0x000fe20000000000 */
[----:B------:R-:W3:Y:S01]  /*03e0*/  MUFU.RCP R4, R4 ;  /* 0x0000000400047308 */ /* 0x000ee20000001000 */
[----:B0-----:R-:W-:-:S04]  /*03f0*/  IMAD.WIDE R8, R2, 0x4, R8 ;  /* 0x0000000402087825 */ /* 0x001fc800078e0208 */
[----:B------:R-:W-:Y:S01]  /*0400*/  @!P2 FMUL R5, R5, 16777216 ;  /* 0x4b8000000505a820 */ /* 0x000fe20000400000 */
[----:B------:R-:W-:Y:S01]  /*0410*/  FADD R19, R19, 9.9999997473787516356e-06 ;  /* 0x3727c5ac13137421 */ /* 0x000fe20000000000 */
[----:B------:R-:W-:Y:S01]  /*0420*/  FADD R30, R34, -R30 ;  /* 0x8000001e221e7221 */ /* 0x000fe20000000000 */
[----:B------:R-:W0:Y:S01]  /*0430*/  MUFU.RCP R10, R10 ;  /* 0x0000000a000a7308 */ /* 0x000e220000001000 */
[----:B-1----:R-:W-:-:S04]  /*0440*/  IMAD.WIDE R6, R0, 0x4, R6 ;  /* 0x0000000400067825 */ /* 0x002fc800078e0206 */
[----:B---3--:R-:W-:Y:S02]  /*0450*/  FMUL R16, R4, R5 ;  /* 0x0000000504107220 */ /* 0x008fe40000400000 */
[----:B------:R-:W3:Y:S02]  /*0460*/  LDG.E.128 R4, desc[UR4][R6.64] ;  /* 0x0000000406047981 */ /* 0x000ee4000c1e1d00 */
[----:B------:R-:W-:Y:S02]  /*0470*/  FMUL R16, R16, R29 ;  /* 0x0000001d10107220 */ /* 0x000fe40000400000 */
[----:B------:R-:W1:Y:S01]  /*0480*/  LDC.64 R28, c[0x0][0x210] ;  /* 0x00008400ff1c7b82 */ /* 0x000e620000000a00 */
[----:B0-----:R-:W-:Y:S01]  /*0490*/  FMUL R17, R10, R17 ;  /* 0x000000110a117220 */ /* 0x001fe20000400000 */
[----:B------:R-:W-:Y:S01]  /*04a0*/  FFMA R21, R21, R16, R25 ;  /* 0x0000001015157223 */ /* 0x000fe20000000019 */
[----:B------:R-:W3:Y:S01]  /*04b0*/  LDG.E.EL.128 R8, desc[UR4][R8.64] ;  /* 0x0000000408087981 */ /* 0x000ee2000c2e1d00 */
[----:B------:R-:W0:Y:S02]  /*04c0*/  MUFU.SQRT R16, R19 ;  /* 0x0000001300107308 */ /* 0x000e240000002000 */
[----:B0-----:R-:W-:-:S02]  /*04d0*/  FSETP.GT.AND P3, PT, R16, 8.50705917302346158658e+37, PT ;  /* 0x7e8000001000780b */ /* 0x001fc40003f64000 */
[----:B------:R-:W-:Y:S01]  /*04e0*/  FSETP.GEU.AND P4, PT, R16, 1.175494350822287508e-38, PT ;  /* 0x008000001000780b */ /* 0x000fe20003f8e000 */
[----:B------:R-:W-:-:S10]  /*04f0*/  FMUL R17, R17, R30 ;  /* 0x0000001e11117220 */ /* 0x000fd40000400000 */
[----:B------:R-:W-:-:S04]  /*0500*/  @P3 FMUL R16, R16, 0.25 ;  /* 0x3e80000010103820 */ /* 0x000fc80000400000 */
[----:B------:R-:W-:-:S04]  /*0510*/  @!P4 FMUL R16, R16, 16777216 ;  /* 0x4b8000001010c820 */ /* 0x000fc80000400000 */
[----:B------:R-:W0:Y:S01]  /*0520*/  MUFU.RCP R24, R16 ;  /* 0x0000001000187308 */ /* 0x000e220000001000 */
[----:B------:R-:W-:Y:S01]  /*0530*/  FFMA R22, R22, R17, R26 ;  /* 0x0000001116167223 */ /* 0x000fe2000000001a */
[----:B------:R-:W-:-:S05]  /*0540*/  FSEL R17, R3, 1, P3 ;  /* 0x3f80000003117808 */ /* 0x000fca0001800000 */
[----:B------:R-:W-:-:S04]  /*0550*/  @!P4 FMUL R17, R17, 16777216 ;  /* 0x4b8000001111c820 */ /* 0x000fc80000400000 */
[----:B0-----:R-:W-:Y:S02]  /*0560*/  FMUL R24, R24, R17 ;  /* 0x0000001118187220 */ /* 0x001fe40000400000 */
[----:B------:R-:W0:Y:S02]  /*0570*/  LDC.64 R16, c[0x0][0x260] ;  /* 0x00009800ff107b82 */ /* 0x000e240000000a00 */
[----:B0-----:R-:W-:-:S04]  /*0580*/  IMAD.WIDE R16, R2, 0x4, R16 ;  /* 0x0000000402107825 */ /* 0x001fc800078e0210 */
[----:B--2---:R-:W-:Y:S01]  /*0590*/  FADD R12, R12, 9.9999997473787516356e-06 ;  /* 0x3727c5ac0c0c7421 */ /* 0x004fe20000000000 */
[----:B------:R-:W-:Y:S01]  /*05a0*/  FADD R13, R13, 9.9999997473787516356e-06 ;  /* 0x3727c5ac0d0d7421 */ /* 0x000fe20000000000 */
[----:B------:R-:W-:-:S04]  /*05b0*/  FADD R14, R14, 9.9999997473787516356e-06 ;  /* 0x3727c5ac0e0e7421 */ /* 0x000fc80000000000 */
[----:B------:R-:W0:Y:S01]  /*05c0*/  MUFU.SQRT R12, R12 ;  /* 0x0000000c000c7308 */ /* 0x000e220000002000 */
[----:B------:R-:W-:-:S07]  /*05d0*/  FADD R15, R15, 9.9999997473787516356e-06 ;  /* 0x3727c5ac0f0f7421 */ /* 0x000fce0000000000 */
[----:B------:R-:W2:Y:S08]  /*05e0*/  MUFU.SQRT R13, R13 ;  /* 0x0000000d000d7308 */ /* 0x000eb00000002000 */
[----:B------:R-:W4:Y:S01]  /*05f0*/  MUFU.SQRT R14, R14 ;  /* 0x0000000e000e7308 */ /* 0x000f220000002000 */
[----:B0-----:R-:W-:-:S07]  /*0600*/  FSETP.GT.AND P0, PT, R12, 8.50705917302346158658e+37, PT ;  /* 0x7e8000000c00780b */ /* 0x001fce0003f04000 */
[----:B------:R-:W0:Y:S01]  /*0610*/  MUFU.SQRT R15, R15 ;  /* 0x0000000f000f7308 */ /* 0x000e220000002000 */
[----:B--2---:R-:W-:Y:S02]  /*0620*/  FSETP.GT.AND P2, PT, R13, 8.50705917302346158658e+37, PT ;  /* 0x7e8000000d00780b */ /* 0x004fe40003f44000 */
[----:B------:R-:W-:Y:S02]  /*0630*/  FSETP.GEU.AND P1, PT, R12, 1.175494350822287508e-38, PT ;  /* 0x008000000c00780b */ /* 0x000fe40003f2e000 */
[----:B----4-:R-:W-:Y:S01]  /*0640*/  FSETP.GT.AND P6, PT, R14, 8.50705917302346158658e+37, PT ;  /* 0x7e8000000e00780b */ /* 0x010fe20003fc4000 */
[----:B------:R-:W-:Y:S01]  /*0650*/  @P0 FMUL R12, R12, 0.25 ;  /* 0x3e8000000c0c0820 */ /* 0x000fe20000400000 */
[----:B------:R-:W-:Y:S02]  /*0660*/  FSEL R18, R3, 1, P0 ;  /* 0x3f80000003127808 */ /* 0x000fe40000000000 */
[----:B------:R-:W-:Y:S02]  /*0670*/  FSETP.GEU.AND P3, PT, R13, 1.175494350822287508e-38, PT ;  /* 0x008000000d00780b */ /* 0x000fe40003f6e000 */
[----:B0-----:R-:W-:-:S02]  /*0680*/  FSETP.GT.AND P5, PT, R15, 8.50705917302346158658e+37, PT ;  /* 0x7e8000000f00780b */ /* 0x001fc40003fa4000 */
[----:B------:R-:W-:Y:S02]  /*0690*/  FSETP.GEU.AND P4, PT, R14, 1.175494350822287508e-38, PT ;  /* 0x008000000e00780b */ /* 0x000fe40003f8e000 */
[----:B------:R-:W-:Y:S01]  /*06a0*/  FSETP.GEU.AND P0, PT, R15, 1.175494350822287508e-38, PT ;  /* 0x008000000f00780b */ /* 0x000fe20003f0e000 */
[----:B---3--:R-:W-:Y:S01]  /*06b0*/  FADD R4, R4, -R8 ;  /* 0x8000000804047221 */ /* 0x008fe20000000000 */
[----:B------:R-:W-:Y:S02]  /*06c0*/  FADD R5, R5, -R9 ;  /* 0x8000000905057221 */ /* 0x000fe40000000000 */
[----:B------:R-:W0:Y:S01]  /*06d0*/  LDC.64 R8, c[0x0][0x258] ;  /* 0x00009600ff087b82 */ /* 0x000e220000000a00 */
[----:B------:R-:W-:Y:S01]  /*06e0*/  @P2 FMUL R13, R13, 0.25 ;  /* 0x3e8000000d0d2820 */ /* 0x000fe20000400000 */
[----:B------:R-:W-:-:S03]  /*06f0*/  @P6 FMUL R14, R14, 0.25 ;  /* 0x3e8000000e0e6820 */ /* 0x000fc60000400000 */
[----:B------:R-:W-:Y:S01]  /*0700*/  @P5 FMUL R15, R15, 0.25 ;  /* 0x3e8000000f0f5820 */ /* 0x000fe20000400000 */
[----:B------:R-:W-:Y:S01]  /*0710*/  @!P3 FMUL R13, R13, 16777216 ;  /* 0x4b8000000d0db820 */ /* 0x000fe20000400000 */
[----:B------:R-:W-:Y:S02]  /*0720*/  @!P4 FMUL R14, R14, 16777216 ;  /* 0x4b8000000e0ec820 */ /* 0x000fe40000400000 */
[----:B------:R-:W-:Y:S01]  /*0730*/  @!P0 FMUL R15, R15, 16777216 ;  /* 0x4b8000000f0f8820 */ /* 0x000fe20000400000 */
[----:B------:R-:W-:Y:S02]  /*0740*/  @!P1 FMUL R12, R12, 16777216 ;  /* 0x4b8000000c0c9820 */ /* 0x000fe40000400000 */
[----:B------:R-:W-:Y:S01]  /*0750*/  MUFU.RCP R13, R13 ;  /* 0x0000000d000d7308 */ /* 0x000fe20000001000 */
[----:B------:R-:W-:Y:S01]  /*0760*/  FADD R6, R6, -R10 ;  /* 0x8000000a06067221 */ /* 0x000fe20000000000 */
[----:B------:R-:W-:-:S06]  /*0770*/  FSEL R19, R3, 1, P6 ;  /* 0x3f80000003137808 */ /* 0x000fcc0003000000 */
[----:B------:R2:W3:Y:S01]  /*0780*/  MUFU.RCP R25, R12 ;  /* 0x0000000c00197308 */ /* 0x0004e20000001000 */
[----:B------:R-:W-:-:S07]  /*0790*/  FSEL R10, R3, 1, P5 ;  /* 0x3f800000030a7808 */ /* 0x000fce0002800000 */
[----:B------:R-:W4:Y:S01]  /*07a0*/  MUFU.RCP R14, R14 ;  /* 0x0000000e000e7308 */ /* 0x000f220000001000 */
[----:B--2---:R-:W-:-:S07]  /*07b0*/  FSEL R12, R3, 1, P2 ;  /* 0x3f800000030c7808 */ /* 0x004fce0001000000 */
[----:B------:R-:W2:Y:S01]  /*07c0*/  MUFU.RCP R15, R15 ;  /* 0x0000000f000f7308 */ /* 0x000ea20000001000 */
[----:B------:R-:W-:Y:S01]  /*07d0*/  @!P1 FMUL R18, R18, 16777216 ;  /* 0x4b80000012129820 */ /* 0x000fe20000400000 */
[----:B------:R-:W-:Y:S01]  /*07e0*/  @!P3 FMUL R12, R12, 16777216 ;  /* 0x4b8000000c0cb820 */ /* 0x000fe20000400000 */
[----:B------:R-:W-:Y:S01]  /*07f0*/  @!P4 FMUL R19, R19, 16777216 ;  /* 0x4b8000001313c820 */ /* 0x000fe20000400000 */
[----:B0-----:R-:W-:-:S04]  /*0800*/  IMAD.WIDE R8, R2, 0x4, R8 ;  /* 0x0000000402087825 */ /* 0x001fc800078e0208 */
[----:B------:R-:W-:Y:S01]  /*0810*/  @!P0 FMUL R10, R10, 16777216 ;  /* 0x4b8000000a0a8820 */ /* 0x000fe20000400000 */
[----:B---3--:R-:W-:Y:S01]  /*0820*/  FMUL R25, R25, R18 ;  /* 0x0000001219197220 */ /* 0x008fe20000400000 */
[----:B------:R-:W-:Y:S01]  /*0830*/  FMUL R2, R13, R12 ;  /* 0x0000000c0d027220 */ /* 0x000fe20000400000 */
[----:B----4-:R-:W-:Y:S02]  /*0840*/  FMUL R3, R14, R19 ;  /* 0x000000130e037220 */ /* 0x010fe40000400000 */
[----:B------:R-:W3:Y:S01]  /*0850*/  LDG.E.EL.128 R16, desc[UR4][R16.64] ;  /* 0x0000000410107981 */ /* 0x000ee2000c2e1d00 */
[----:B--2---:R-:W-:-:S03]  /*0860*/  FMUL R10, R15, R10 ;  /* 0x0000000a0f0a7220 */ /* 0x004fc60000400000 */
[----:B------:R-:W3:Y:S01]  /*0870*/  LDG.E.EL.128 R12, desc[UR4][R8.64] ;  /* 0x00000004080c7981 */ /* 0x000ee2000c2e1d00 */
[----:B------:R-:W-:Y:S01]  /*0880*/  FADD R31, R35, -R31 ;  /* 0x8000001f231f7221 */ /* 0x000fe20000000000 */
[----:B------:R-:W-:Y:S01]  /*0890*/  FADD R7, R7, -R11 ;  /* 0x8000000b07077221 */ /* 0x000fe20000000000 */
[----:B------:R-:W-:Y:S01]  /*08a0*/  FMUL R25, R25, R4 ;  /* 0x0000000419197220 */ /* 0x000fe20000400000 */
[----:B------:R-:W-:Y:S01]  /*08b0*/  FMUL R2, R2, R5 ;  /* 0x0000000502027220 */ /* 0x000fe20000400000 */
[----:B------:R-:W-:Y:S01]  /*08c0*/  FMUL R24, R24, R31 ;  /* 0x0000001f18187220 */ /* 0x000fe20000400000 */
[----:B------:R-:W-:Y:S01]  /*08d0*/  FMUL R3, R3, R6 ;  /* 0x0000000603037220 */ /* 0x000fe20000400000 */
[----:B------:R-:W-:Y:S02]  /*08e0*/  FMUL R10, R10, R7 ;  /* 0x000000070a0a7220 */ /* 0x000fe40000400000 */
[----:B------:R-:W-:Y:S01]  /*08f0*/  FFMA R23, R23, R24, R27 ;  /* 0x0000001817177223 */ /* 0x000fe2000000001b */
[----:B-1----:R-:W-:-:S04]  /*0900*/  IMAD.WIDE R28, R0, 0x4, R28 ;  /* 0x00000004001c7825 */ /* 0x002fc800078e021c */
[----:B---3--:R-:W-:Y:S01]  /*0910*/  FFMA R25, R12, R25, R16 ;  /* 0x000000190c197223 */ /* 0x008fe20000000010 */
[----:B------:R-:W-:Y:S01]  /*0920*/  FFMA R2, R13, R2, R17 ;  /* 0x000000020d027223 */ /* 0x000fe20000000011 */
[----:B------:R-:W-:Y:S01]  /*0930*/  FFMA R3, R14, R3, R18 ;  /* 0x000000030e037223 */ /* 0x000fe20000000012 */
[----:B------:R-:W-:Y:S02]  /*0940*/  FFMA R10, R15, R10, R19 ;  /* 0x0000000a0f0a7223 */ /* 0x000fe40000000013 */
[C---:B------:R-:W-:Y:S01]  /*0950*/  FSETP.GEU.AND P0, PT, R20.reuse, -R25, PT ;  /* 0x800000191400720b */ /* 0x040fe20003f0e000 */
[----:B------:R-:W-:Y:S01]  /*0960*/  FADD R20, R20, R25 ;  /* 0x0000001914147221 */ /* 0x000fe20000000000 */
[C---:B------:R-:W-:Y:S01]  /*0970*/  FSETP.GEU.AND P1, PT, R21.reuse, -R2, PT ;  /* 0x800000021500720b */ /* 0x040fe20003f2e000 */
[----:B------:R-:W-:Y:S01]  /*0980*/  FADD R2, R21, R2 ;  /* 0x0000000215027221 */ /* 0x000fe20000000000 */
[C---:B------:R-:W-:Y:S01]  /*0990*/  FSETP.GEU.AND P2, PT, R22.reuse, -R3, PT ;  /* 0x800000031600720b */ /* 0x040fe20003f4e000 */
[----:B------:R-:W-:Y:S01]  /*09a0*/  FADD R3, R22, R3 ;  /* 0x0000000316037221 */ /* 0x000fe20000000000 */
[C---:B------:R-:W-:Y:S01]  /*09b0*/  FSETP.GEU.AND P3, PT, R23.reuse, -R10, PT ;  /* 0x8000000a1700720b */ /* 0x040fe20003f6e000 */
[----:B------:R-:W-:Y:S01]  /*09c0*/  FADD R10, R23, R10 ;  /* 0x0000000a170a7221 */ /* 0x000fe20000000000 */
[----:B------:R-:W-:-:S02]  /*09d0*/  FSEL R20, R20, RZ, P0 ;  /* 0x000000ff14147208 */ /* 0x000fc40000000000 */
[----:B------:R-:W-:Y:S02]  /*09e0*/  FSEL R21, R2, RZ, P1 ;  /* 0x000000ff02157208 */ /* 0x000fe40000800000 */
[----:B------:R-:W-:Y:S02]  /*09f0*/  FSEL R22, R3, RZ, P2 ;  /* 0x000000ff03167208 */ /* 0x000fe40001000000 */
[----:B------:R-:W-:-:S05]  /*0a00*/  FSEL R23, R10, RZ, P3 ;  /* 0x000000ff0a177208 */ /* 0x000fca0001800000 */
[----:B------:R-:W-:Y:S01]  /*0a10*/  STG.E.128 desc[UR4][R28.64], R20 ;  /* 0x000000141c007986 */ /* 0x000fe2000c101d04 */
[----:B------:R-:W-:Y:S05]  /*0a20*/  EXIT ;  /* 0x000000000000794d */ /* 0x000fea0003800000 */
.L_x_0:
[----:B------:R-:W-:-:S00]  /*0a30*/  BRA `(.L_x_0) ;  /* 0xfffffffc00fc7947 */ /* 0x000fc0000383ffff */
[----:B------:R-:W-:-:S00]  /*0a40*/  NOP ;  /* 0x0000000000007918 */ /* 0x000fc00000000000 */
        /* <DEDUP_REMOVED lines=11> */
.L_x_1:


//--------------------- .nv.global.init           --------------------------
	.section	.nv.global.init,"aw",@progbits
.nv.global.init:
	.type		_$_str,@object
	.size		_$_str,(_$_str_$_2 - _$_str)
_$_str:
        /*0000*/ 	.byte	0x5f, 0x5f, 0x43, 0x55, 0x44, 0x41, 0x5f, 0x46, 0x54, 0x5a, 0x00
	.type		_$_str_$_2,@object
	.size		_$_str_$_2,(.L_1 - _$_str_$_2)
_$_str_$_2:
        /*000b*/ 	.byte	0x5f, 0x5f, 0x43, 0x55, 0x44, 0x41, 0x5f, 0x50, 0x52, 0x45, 0x43, 0x5f, 0x53, 0x51, 0x52, 0x54
        /*001b*/ 	.byte	0x00
.L_1:


//--------------------- .nv.constant0.triton_poi_fused__native_batch_norm_legit_no_training_add_relu_15 --------------------------
	.section	.nv.constant0.triton_poi_fused__native_batch_norm_legit_no_training_add_relu_15,"a",@progbits
	.sectionflags	@""
	.align	4
.nv.constant0.triton_poi_fused__native_batch_norm_legit_no_training_add_relu_15:
	.zero		620
